//
// Generated by NVIDIA NVVM Compiler
//
// Compiler Build ID: CL-36424714
// Cuda compilation tools, release 13.0, V13.0.88
// Based on NVVM 20.0.0
//

.version 9.0
.target sm_100
.address_size 64

	// .globl	_ZN3cub18CUB_300001_SM_10006detail11EmptyKernelIvEEvv
.global .align 1 .b8 _ZN41_INTERNAL_cfe26d38_4_k_cu_6861150f_2650814cuda3std3__443_GLOBAL__N__cfe26d38_4_k_cu_6861150f_2650816ignoreE[1];
.global .align 1 .b8 _ZN41_INTERNAL_cfe26d38_4_k_cu_6861150f_2650814cuda3std3__45__cpo5beginE[1];
.global .align 1 .b8 _ZN41_INTERNAL_cfe26d38_4_k_cu_6861150f_2650814cuda3std3__45__cpo3endE[1];
.global .align 1 .b8 _ZN41_INTERNAL_cfe26d38_4_k_cu_6861150f_2650814cuda3std3__45__cpo6cbeginE[1];
.global .align 1 .b8 _ZN41_INTERNAL_cfe26d38_4_k_cu_6861150f_2650814cuda3std3__45__cpo4cendE[1];
.global .align 1 .b8 _ZN41_INTERNAL_cfe26d38_4_k_cu_6861150f_2650814cuda3std3__45__cpo6rbeginE[1];
.global .align 1 .b8 _ZN41_INTERNAL_cfe26d38_4_k_cu_6861150f_2650814cuda3std3__45__cpo4rendE[1];
.global .align 1 .b8 _ZN41_INTERNAL_cfe26d38_4_k_cu_6861150f_2650814cuda3std3__45__cpo7crbeginE[1];
.global .align 1 .b8 _ZN41_INTERNAL_cfe26d38_4_k_cu_6861150f_2650814cuda3std3__45__cpo5crendE[1];
.global .align 1 .b8 _ZN41_INTERNAL_cfe26d38_4_k_cu_6861150f_2650814cuda3std3__419piecewise_constructE[1];
.global .align 1 .b8 _ZN41_INTERNAL_cfe26d38_4_k_cu_6861150f_2650814cuda3std3__48in_placeE[1];
.global .align 1 .b8 _ZN41_INTERNAL_cfe26d38_4_k_cu_6861150f_2650814cuda3std3__420unreachable_sentinelE[1];
.global .align 1 .b8 _ZN41_INTERNAL_cfe26d38_4_k_cu_6861150f_2650814cuda3std3__47nulloptE[1];
.global .align 1 .b8 _ZN41_INTERNAL_cfe26d38_4_k_cu_6861150f_2650814cuda3std3__48unexpectE[1];
.global .align 1 .b8 _ZN41_INTERNAL_cfe26d38_4_k_cu_6861150f_2650814cuda3std6ranges3__45__cpo4swapE[1];
.global .align 1 .b8 _ZN41_INTERNAL_cfe26d38_4_k_cu_6861150f_2650814cuda3std6ranges3__45__cpo9iter_moveE[1];
.global .align 1 .b8 _ZN41_INTERNAL_cfe26d38_4_k_cu_6861150f_2650814cuda3std6ranges3__45__cpo5beginE[1];
.global .align 1 .b8 _ZN41_INTERNAL_cfe26d38_4_k_cu_6861150f_2650814cuda3std6ranges3__45__cpo3endE[1];
.global .align 1 .b8 _ZN41_INTERNAL_cfe26d38_4_k_cu_6861150f_2650814cuda3std6ranges3__45__cpo6cbeginE[1];
.global .align 1 .b8 _ZN41_INTERNAL_cfe26d38_4_k_cu_6861150f_2650814cuda3std6ranges3__45__cpo4cendE[1];
.global .align 1 .b8 _ZN41_INTERNAL_cfe26d38_4_k_cu_6861150f_2650814cuda3std6ranges3__45__cpo7advanceE[1];
.global .align 1 .b8 _ZN41_INTERNAL_cfe26d38_4_k_cu_6861150f_2650814cuda3std6ranges3__45__cpo9iter_swapE[1];
.global .align 1 .b8 _ZN41_INTERNAL_cfe26d38_4_k_cu_6861150f_2650814cuda3std6ranges3__45__cpo4nextE[1];
.global .align 1 .b8 _ZN41_INTERNAL_cfe26d38_4_k_cu_6861150f_2650814cuda3std6ranges3__45__cpo4prevE[1];
.global .align 1 .b8 _ZN41_INTERNAL_cfe26d38_4_k_cu_6861150f_2650814cuda3std6ranges3__45__cpo4dataE[1];
.global .align 1 .b8 _ZN41_INTERNAL_cfe26d38_4_k_cu_6861150f_2650814cuda3std6ranges3__45__cpo5cdataE[1];
.global .align 1 .b8 _ZN41_INTERNAL_cfe26d38_4_k_cu_6861150f_2650814cuda3std6ranges3__45__cpo4sizeE[1];
.global .align 1 .b8 _ZN41_INTERNAL_cfe26d38_4_k_cu_6861150f_2650814cuda3std6ranges3__45__cpo5ssizeE[1];
.global .align 1 .b8 _ZN41_INTERNAL_cfe26d38_4_k_cu_6861150f_2650814cuda3std6ranges3__45__cpo8distanceE[1];
.global .align 1 .b8 _ZN41_INTERNAL_cfe26d38_4_k_cu_6861150f_2650816thrust24THRUST_300001_SM_1000_NS6system6detail10sequential3seqE[1];
.global .align 1 .b8 _ZN41_INTERNAL_cfe26d38_4_k_cu_6861150f_2650816thrust24THRUST_300001_SM_1000_NS12placeholders2_1E[1];
.global .align 1 .b8 _ZN41_INTERNAL_cfe26d38_4_k_cu_6861150f_2650816thrust24THRUST_300001_SM_1000_NS12placeholders2_2E[1];
.global .align 1 .b8 _ZN41_INTERNAL_cfe26d38_4_k_cu_6861150f_2650816thrust24THRUST_300001_SM_1000_NS12placeholders2_3E[1];
.global .align 1 .b8 _ZN41_INTERNAL_cfe26d38_4_k_cu_6861150f_2650816thrust24THRUST_300001_SM_1000_NS12placeholders2_4E[1];
.global .align 1 .b8 _ZN41_INTERNAL_cfe26d38_4_k_cu_6861150f_2650816thrust24THRUST_300001_SM_1000_NS12placeholders2_5E[1];
.global .align 1 .b8 _ZN41_INTERNAL_cfe26d38_4_k_cu_6861150f_2650816thrust24THRUST_300001_SM_1000_NS12placeholders2_6E[1];
.global .align 1 .b8 _ZN41_INTERNAL_cfe26d38_4_k_cu_6861150f_2650816thrust24THRUST_300001_SM_1000_NS12placeholders2_7E[1];
.global .align 1 .b8 _ZN41_INTERNAL_cfe26d38_4_k_cu_6861150f_2650816thrust24THRUST_300001_SM_1000_NS12placeholders2_8E[1];
.global .align 1 .b8 _ZN41_INTERNAL_cfe26d38_4_k_cu_6861150f_2650816thrust24THRUST_300001_SM_1000_NS12placeholders2_9E[1];
.global .align 1 .b8 _ZN41_INTERNAL_cfe26d38_4_k_cu_6861150f_2650816thrust24THRUST_300001_SM_1000_NS12placeholders3_10E[1];

.visible .entry _ZN3cub18CUB_300001_SM_10006detail11EmptyKernelIvEEvv()
{


	ret;

}


// ===== COMPILED SASS (sm_100) =====

	.target	sm_100

	.elftype	@"ET_EXEC"


//--------------------- .note.nv.tkinfo           --------------------------
	.section	.note.nv.tkinfo,"",@"SHT_NOTE"
	.sectionflags	@"SHF_NOTE_NV_TKINFO"
	.tkinfo
        /*0018*/ 	.word	0x00000002
        /*0030*/ 	.string	""
        /*0030*/ 	.string	"ptxas"
        /*0030*/ 	.string	"Cuda compilation tools, release 13.0, V13.0.88"
        /*0030*/ 	.string	"Build cuda_13.0.r13.0/compiler.36424714_0"
        /*0030*/ 	.string	"-arch sm_100 -m 64 "



//--------------------- .note.nv.cuinfo           --------------------------
	.section	.note.nv.cuinfo,"",@"SHT_NOTE"
	.sectionflags	@"SHF_NOTE_NV_CUINFO"
        /*0018*/ 	.short	0x0002
        /*001a*/ 	.short	0x0064
        /*001c*/ 	.short	0x0082
	.zero		2


//--------------------- .nv.info                  --------------------------
	.section	.nv.info,"",@"SHT_CUDA_INFO"
	.align	4


	//----- nvinfo : EIATTR_REGCOUNT
	.align		4
        /*0000*/ 	.byte	0x04, 0x2f
        /*0002*/ 	.short	(.L_41 - .L_40)
	.align		4
.L_40:
        /*0004*/ 	.word	index@(_ZN3cub18CUB_300001_SM_10006detail11EmptyKernelIvEEvv)
        /*0008*/ 	.word	0x00000004


	//----- nvinfo : EIATTR_FRAME_SIZE
	.align		4
.L_41:
        /*000c*/ 	.byte	0x04, 0x11
        /*000e*/ 	.short	(.L_43 - .L_42)
	.align		4
.L_42:
        /*0010*/ 	.word	index@(_ZN3cub18CUB_300001_SM_10006detail11EmptyKernelIvEEvv)
        /*0014*/ 	.word	0x00000000


	//----- nvinfo : EIATTR_MIN_STACK_SIZE
	.align		4
.L_43:
        /*0018*/ 	.byte	0x04, 0x12
        /*001a*/ 	.short	(.L_45 - .L_44)
	.align		4
.L_44:
        /*001c*/ 	.word	index@(_ZN3cub18CUB_300001_SM_10006detail11EmptyKernelIvEEvv)
        /*0020*/ 	.word	0x00000000
.L_45:


//--------------------- .nv.compat                --------------------------
	.section	.nv.compat,"",@"SHT_CUDA_COMPAT_INFO"
	.align	4
        /*0000*/ 	.byte	0x02, 0x09, 0x00, 0x00, 0x02, 0x02, 0x01, 0x00, 0x02, 0x05, 0x05, 0x00, 0x03, 0x07, 0x01, 0x01
        /*0010*/ 	.byte	0x02, 0x03, 0x00, 0x00, 0x02, 0x06, 0x01, 0x00, 0x04, 0x0b, 0x08, 0x00, 0x09, 0x00, 0x00, 0x00
        /*0020*/ 	.byte	0x00, 0x00, 0x00, 0x00


//--------------------- .nv.info._ZN3cub18CUB_300001_SM_10006detail11EmptyKernelIvEEvv --------------------------
	.section	.nv.info._ZN3cub18CUB_300001_SM_10006detail11EmptyKernelIvEEvv,"",@"SHT_CUDA_INFO"
	.sectionflags	@""
	.align	4


	//----- nvinfo : EIATTR_CUDA_API_VERSION
	.align		4
        /*0000*/ 	.byte	0x04, 0x37
        /*0002*/ 	.short	(.L_47 - .L_46)
.L_46:
        /*0004*/ 	.word	0x00000082


	//----- nvinfo : EIATTR_SPARSE_MMA_MASK
	.align		4
.L_47:
        /*0008*/ 	.byte	0x03, 0x50
        /*000a*/ 	.short	0x0000


	//----- nvinfo : EIATTR_MAXREG_COUNT
	.align		4
        /*000c*/ 	.byte	0x03, 0x1b
        /*000e*/ 	.short	0x00ff


	//----- nvinfo : EIATTR_MERCURY_ISA_VERSION
	.align		4
        /*0010*/ 	.byte	0x03, 0x5f
        /*0012*/ 	.short	0x0101


	//----- nvinfo : EIATTR_VRC_CTA_INIT_COUNT
	.align		4
        /*0014*/ 	.byte	0x02, 0x4a
	.zero		1
	.zero		1


	//----- nvinfo : EIATTR_EXIT_INSTR_OFFSETS
	.align		4
        /*0018*/ 	.byte	0x04, 0x1c
        /*001a*/ 	.short	(.L_49 - .L_48)


	//   ....[0]....
.L_48:
        /*001c*/ 	.word	0x00000010


	//----- nvinfo : EIATTR_SW_WAR
	.align		4
.L_49:
        /*0020*/ 	.byte	0x04, 0x36
        /*0022*/ 	.short	(.L_51 - .L_50)
.L_50:
        /*0024*/ 	.word	0x00000008
.L_51:


//--------------------- .nv.callgraph             --------------------------
	.section	.nv.callgraph,"",@"SHT_CUDA_CALLGRAPH"
	.align	4
	.sectionentsize	8
	.align		4
        /*0000*/ 	.word	0x00000000
	.align		4
        /*0004*/ 	.word	0xffffffff
	.align		4
        /*0008*/ 	.word	0x00000000
	.align		4
        /*000c*/ 	.word	0xfffffffe
	.align		4
        /*0010*/ 	.word	0x00000000
	.align		4
        /*0014*/ 	.word	0xfffffffd
	.align		4
        /*0018*/ 	.word	0x00000000
	.align		4
        /*001c*/ 	.word	0xfffffffc


//--------------------- .nv.constant4             --------------------------
	.section	.nv.constant4,"a",@progbits
	.align	8
	.align		8
.nv.constant4:
        /*0000*/ 	.dword	_ZN41_INTERNAL_cfe26d38_4_k_cu_6861150f_2651674cuda3std3__443_GLOBAL__N__cfe26d38_4_k_cu_6861150f_2651676ignoreE
	.align		8
        /*0008*/ 	.dword	_ZN41_INTERNAL_cfe26d38_4_k_cu_6861150f_2651674cuda3std3__45__cpo5beginE
	.align		8
        /*0010*/ 	.dword	_ZN41_INTERNAL_cfe26d38_4_k_cu_6861150f_2651674cuda3std3__45__cpo3endE
	.align		8
        /*0018*/ 	.dword	_ZN41_INTERNAL_cfe26d38_4_k_cu_6861150f_2651674cuda3std3__45__cpo6cbeginE
	.align		8
        /*0020*/ 	.dword	_ZN41_INTERNAL_cfe26d38_4_k_cu_6861150f_2651674cuda3std3__45__cpo4cendE
	.align		8
        /*0028*/ 	.dword	_ZN41_INTERNAL_cfe26d38_4_k_cu_6861150f_2651674cuda3std3__45__cpo6rbeginE
	.align		8
        /*0030*/ 	.dword	_ZN41_INTERNAL_cfe26d38_4_k_cu_6861150f_2651674cuda3std3__45__cpo4rendE
	.align		8
        /*0038*/ 	.dword	_ZN41_INTERNAL_cfe26d38_4_k_cu_6861150f_2651674cuda3std3__45__cpo7crbeginE
	.align		8
        /*0040*/ 	.dword	_ZN41_INTERNAL_cfe26d38_4_k_cu_6861150f_2651674cuda3std3__45__cpo5crendE
	.align		8
        /*0048*/ 	.dword	_ZN41_INTERNAL_cfe26d38_4_k_cu_6861150f_2651674cuda3std3__419piecewise_constructE
	.align		8
        /*0050*/ 	.dword	_ZN41_INTERNAL_cfe26d38_4_k_cu_6861150f_2651674cuda3std3__48in_placeE
	.align		8
        /*0058*/ 	.dword	_ZN41_INTERNAL_cfe26d38_4_k_cu_6861150f_2651674cuda3std3__420unreachable_sentinelE
	.align		8
        /*0060*/ 	.dword	_ZN41_INTERNAL_cfe26d38_4_k_cu_6861150f_2651674cuda3std3__47nulloptE
	.align		8
        /*0068*/ 	.dword	_ZN41_INTERNAL_cfe26d38_4_k_cu_6861150f_2651674cuda3std3__48unexpectE
	.align		8
        /*0070*/ 	.dword	_ZN41_INTERNAL_cfe26d38_4_k_cu_6861150f_2651674cuda3std6ranges3__45__cpo4swapE
	.align		8
        /*0078*/ 	.dword	_ZN41_INTERNAL_cfe26d38_4_k_cu_6861150f_2651674cuda3std6ranges3__45__cpo9iter_moveE
	.align		8
        /*0080*/ 	.dword	_ZN41_INTERNAL_cfe26d38_4_k_cu_6861150f_2651674cuda3std6ranges3__45__cpo5beginE
	.align		8
        /*0088*/ 	.dword	_ZN41_INTERNAL_cfe26d38_4_k_cu_6861150f_2651674cuda3std6ranges3__45__cpo3endE
	.align		8
        /*0090*/ 	.dword	_ZN41_INTERNAL_cfe26d38_4_k_cu_6861150f_2651674cuda3std6ranges3__45__cpo6cbeginE
	.align		8
        /*0098*/ 	.dword	_ZN41_INTERNAL_cfe26d38_4_k_cu_6861150f_2651674cuda3std6ranges3__45__cpo4cendE
	.align		8
        /*00a0*/ 	.dword	_ZN41_INTERNAL_cfe26d38_4_k_cu_6861150f_2651674cuda3std6ranges3__45__cpo7advanceE
	.align		8
        /*00a8*/ 	.dword	_ZN41_INTERNAL_cfe26d38_4_k_cu_6861150f_2651674cuda3std6ranges3__45__cpo9iter_swapE
	.align		8
        /*00b0*/ 	.dword	_ZN41_INTERNAL_cfe26d38_4_k_cu_6861150f_2651674cuda3std6ranges3__45__cpo4nextE
	.align		8
        /*00b8*/ 	.dword	_ZN41_INTERNAL_cfe26d38_4_k_cu_6861150f_2651674cuda3std6ranges3__45__cpo4prevE
	.align		8
        /*00c0*/ 	.dword	_ZN41_INTERNAL_cfe26d38_4_k_cu_6861150f_2651674cuda3std6ranges3__45__cpo4dataE
	.align		8
        /*00c8*/ 	.dword	_ZN41_INTERNAL_cfe26d38_4_k_cu_6861150f_2651674cuda3std6ranges3__45__cpo5cdataE
	.align		8
        /*00d0*/ 	.dword	_ZN41_INTERNAL_cfe26d38_4_k_cu_6861150f_2651674cuda3std6ranges3__45__cpo4sizeE
	.align		8
        /*00d8*/ 	.dword	_ZN41_INTERNAL_cfe26d38_4_k_cu_6861150f_2651674cuda3std6ranges3__45__cpo5ssizeE
	.align		8
        /*00e0*/ 	.dword	_ZN41_INTERNAL_cfe26d38_4_k_cu_6861150f_2651674cuda3std6ranges3__45__cpo8distanceE
	.align		8
        /*00e8*/ 	.dword	_ZN41_INTERNAL_cfe26d38_4_k_cu_6861150f_2651676thrust24THRUST_300001_SM_1000_NS6system6detail10sequential3seqE
	.align		8
        /*00f0*/ 	.dword	_ZN41_INTERNAL_cfe26d38_4_k_cu_6861150f_2651676thrust24THRUST_300001_SM_1000_NS12placeholders2_1E
	.align		8
        /*00f8*/ 	.dword	_ZN41_INTERNAL_cfe26d38_4_k_cu_6861150f_2651676thrust24THRUST_300001_SM_1000_NS12placeholders2_2E
	.align		8
        /*0100*/ 	.dword	_ZN41_INTERNAL_cfe26d38_4_k_cu_6861150f_2651676thrust24THRUST_300001_SM_1000_NS12placeholders2_3E
	.align		8
        /*0108*/ 	.dword	_ZN41_INTERNAL_cfe26d38_4_k_cu_6861150f_2651676thrust24THRUST_300001_SM_1000_NS12placeholders2_4E
	.align		8
        /*0110*/ 	.dword	_ZN41_INTERNAL_cfe26d38_4_k_cu_6861150f_2651676thrust24THRUST_300001_SM_1000_NS12placeholders2_5E
	.align		8
        /*0118*/ 	.dword	_ZN41_INTERNAL_cfe26d38_4_k_cu_6861150f_2651676thrust24THRUST_300001_SM_1000_NS12placeholders2_6E
	.align		8
        /*0120*/ 	.dword	_ZN41_INTERNAL_cfe26d38_4_k_cu_6861150f_2651676thrust24THRUST_300001_SM_1000_NS12placeholders2_7E
	.align		8
        /*0128*/ 	.dword	_ZN41_INTERNAL_cfe26d38_4_k_cu_6861150f_2651676thrust24THRUST_300001_SM_1000_NS12placeholders2_8E
	.align		8
        /*0130*/ 	.dword	_ZN41_INTERNAL_cfe26d38_4_k_cu_6861150f_2651676thrust24THRUST_300001_SM_1000_NS12placeholders2_9E
	.align		8
        /*0138*/ 	.dword	_ZN41_INTERNAL_cfe26d38_4_k_cu_6861150f_2651676thrust24THRUST_300001_SM_1000_NS12placeholders3_10E


//--------------------- .text._ZN3cub18CUB_300001_SM_10006detail11EmptyKernelIvEEvv --------------------------
	.section	.text._ZN3cub18CUB_300001_SM_10006detail11EmptyKernelIvEEvv,"ax",@progbits
	.align	128
        .global         _ZN3cub18CUB_300001_SM_10006detail11EmptyKernelIvEEvv
        .type           _ZN3cub18CUB_300001_SM_10006detail11EmptyKernelIvEEvv,@function
        .size           _ZN3cub18CUB_300001_SM_10006detail11EmptyKernelIvEEvv,(.L_x_1 - _ZN3cub18CUB_300001_SM_10006detail11EmptyKernelIvEEvv)
        .other          _ZN3cub18CUB_300001_SM_10006detail11EmptyKernelIvEEvv,@"STO_CUDA_ENTRY STV_DEFAULT"
_ZN3cub18CUB_300001_SM_10006detail11EmptyKernelIvEEvv:
.text._ZN3cub18CUB_300001_SM_10006detail11EmptyKernelIvEEvv:
[----:B------:R-:W-:Y:S01]  /*0000*/  LDC R1, c[0x0][0x37c] ;  /* 0x0000df00ff017b82 */ /* 0x000fe20000000800 */
[----:B------:R-:W-:Y:S05]  /*0010*/  EXIT ;  /* 0x000000000000794d */ /* 0x000fea0003800000 */
.L_x_0:
[----:B------:R-:W-:-:S00]  /*0020*/  BRA `(.L_x_0) ;  /* 0xfffffffc00fc7947 */ /* 0x000fc0000383ffff */
[----:B------:R-:W-:-:S00]  /*0030*/  NOP ;  /* 0x0000000000007918 */ /* 0x000fc00000000000 */
        /* <DEDUP_REMOVED lines=12> */
.L_x_1:


//--------------------- .nv.shared.reserved.0     --------------------------
	.section	.nv.shared.reserved.0,"aw",@nobits
	.weak		__nv_reservedSMEM_offset_0_alias
	.size		__nv_reservedSMEM_offset_0_alias, 0, 64
	.other		__nv_reservedSMEM_offset_0_alias,@"STO_CUDA_RESERVED_SHARED STV_DEFAULT"
__nv_reservedSMEM_offset_0_alias:
	.zero		0
	.zero		64


//--------------------- .nv.global                --------------------------
	.section	.nv.global,"aw",@nobits
.nv.global:
	.type		_ZN41_INTERNAL_cfe26d38_4_k_cu_6861150f_2651676thrust24THRUST_300001_SM_1000_NS12placeholders2_5E,@object
	.size		_ZN41_INTERNAL_cfe26d38_4_k_cu_6861150f_2651676thrust24THRUST_300001_SM_1000_NS12placeholders2_5E,(_ZN41_INTERNAL_cfe26d38_4_k_cu_6861150f_2651674cuda3std3__45__cpo3endE - _ZN41_INTERNAL_cfe26d38_4_k_cu_6861150f_2651676thrust24THRUST_300001_SM_1000_NS12placeholders2_5E)
_ZN41_INTERNAL_cfe26d38_4_k_cu_6861150f_2651676thrust24THRUST_300001_SM_1000_NS12placeholders2_5E:
	.zero		1
	.type		_ZN41_INTERNAL_cfe26d38_4_k_cu_6861150f_2651674cuda3std3__45__cpo3endE,@object
	.size		_ZN41_INTERNAL_cfe26d38_4_k_cu_6861150f_2651674cuda3std3__45__cpo3endE,(_ZN41_INTERNAL_cfe26d38_4_k_cu_6861150f_2651674cuda3std6ranges3__45__cpo6cbeginE - _ZN41_INTERNAL_cfe26d38_4_k_cu_6861150f_2651674cuda3std3__45__cpo3endE)
_ZN41_INTERNAL_cfe26d38_4_k_cu_6861150f_2651674cuda3std3__45__cpo3endE:
	.zero		1
	.type		_ZN41_INTERNAL_cfe26d38_4_k_cu_6861150f_2651674cuda3std6ranges3__45__cpo6cbeginE,@object
	.size		_ZN41_INTERNAL_cfe26d38_4_k_cu_6861150f_2651674cuda3std6ranges3__45__cpo6cbeginE,(_ZN41_INTERNAL_cfe26d38_4_k_cu_6861150f_2651674cuda3std3__48in_placeE - _ZN41_INTERNAL_cfe26d38_4_k_cu_6861150f_2651674cuda3std6ranges3__45__cpo6cbeginE)
_ZN41_INTERNAL_cfe26d38_4_k_cu_6861150f_2651674cuda3std6ranges3__45__cpo6cbeginE:
	.zero		1
	.type		_ZN41_INTERNAL_cfe26d38_4_k_cu_6861150f_2651674cuda3std3__48in_placeE,@object
	.size		_ZN41_INTERNAL_cfe26d38_4_k_cu_6861150f_2651674cuda3std3__48in_placeE,(_ZN41_INTERNAL_cfe26d38_4_k_cu_6861150f_2651674cuda3std6ranges3__45__cpo4sizeE - _ZN41_INTERNAL_cfe26d38_4_k_cu_6861150f_2651674cuda3std3__48in_placeE)
_ZN41_INTERNAL_cfe26d38_4_k_cu_6861150f_2651674cuda3std3__48in_placeE:
	.zero		1
	.type		_ZN41_INTERNAL_cfe26d38_4_k_cu_6861150f_2651674cuda3std6ranges3__45__cpo4sizeE,@object
	.size		_ZN41_INTERNAL_cfe26d38_4_k_cu_6861150f_2651674cuda3std6ranges3__45__cpo4sizeE,(_ZN41_INTERNAL_cfe26d38_4_k_cu_6861150f_2651676thrust24THRUST_300001_SM_1000_NS12placeholders2_9E - _ZN41_INTERNAL_cfe26d38_4_k_cu_6861150f_2651674cuda3std6ranges3__45__cpo4sizeE)
_ZN41_INTERNAL_cfe26d38_4_k_cu_6861150f_2651674cuda3std6ranges3__45__cpo4sizeE:
	.zero		1
	.type		_ZN41_INTERNAL_cfe26d38_4_k_cu_6861150f_2651676thrust24THRUST_300001_SM_1000_NS12placeholders2_9E,@object
	.size		_ZN41_INTERNAL_cfe26d38_4_k_cu_6861150f_2651676thrust24THRUST_300001_SM_1000_NS12placeholders2_9E,(_ZN41_INTERNAL_cfe26d38_4_k_cu_6861150f_2651674cuda3std3__45__cpo4rendE - _ZN41_INTERNAL_cfe26d38_4_k_cu_6861150f_2651676thrust24THRUST_300001_SM_1000_NS12placeholders2_9E)
_ZN41_INTERNAL_cfe26d38_4_k_cu_6861150f_2651676thrust24THRUST_300001_SM_1000_NS12placeholders2_9E:
	.zero		1
	.type		_ZN41_INTERNAL_cfe26d38_4_k_cu_6861150f_2651674cuda3std3__45__cpo4rendE,@object
	.size		_ZN41_INTERNAL_cfe26d38_4_k_cu_6861150f_2651674cuda3std3__45__cpo4rendE,(_ZN41_INTERNAL_cfe26d38_4_k_cu_6861150f_2651674cuda3std6ranges3__45__cpo4nextE - _ZN41_INTERNAL_cfe26d38_4_k_cu_6861150f_2651674cuda3std3__45__cpo4rendE)
_ZN41_INTERNAL_cfe26d38_4_k_cu_6861150f_2651674cuda3std3__45__cpo4rendE:
	.zero		1
	.type		_ZN41_INTERNAL_cfe26d38_4_k_cu_6861150f_2651674cuda3std6ranges3__45__cpo4nextE,@object
	.size		_ZN41_INTERNAL_cfe26d38_4_k_cu_6861150f_2651674cuda3std6ranges3__45__cpo4nextE,(_ZN41_INTERNAL_cfe26d38_4_k_cu_6861150f_2651674cuda3std6ranges3__45__cpo4swapE - _ZN41_INTERNAL_cfe26d38_4_k_cu_6861150f_2651674cuda3std6ranges3__45__cpo4nextE)
_ZN41_INTERNAL_cfe26d38_4_k_cu_6861150f_2651674cuda3std6ranges3__45__cpo4nextE:
	.zero		1
	.type		_ZN41_INTERNAL_cfe26d38_4_k_cu_6861150f_2651674cuda3std6ranges3__45__cpo4swapE,@object
	.size		_ZN41_INTERNAL_cfe26d38_4_k_cu_6861150f_2651674cuda3std6ranges3__45__cpo4swapE,(_ZN41_INTERNAL_cfe26d38_4_k_cu_6861150f_2651676thrust24THRUST_300001_SM_1000_NS12placeholders2_1E - _ZN41_INTERNAL_cfe26d38_4_k_cu_6861150f_2651674cuda3std6ranges3__45__cpo4swapE)
_ZN41_INTERNAL_cfe26d38_4_k_cu_6861150f_2651674cuda3std6ranges3__45__cpo4swapE:
	.zero		1
	.type		_ZN41_INTERNAL_cfe26d38_4_k_cu_6861150f_2651676thrust24THRUST_300001_SM_1000_NS12placeholders2_1E,@object
	.size		_ZN41_INTERNAL_cfe26d38_4_k_cu_6861150f_2651676thrust24THRUST_300001_SM_1000_NS12placeholders2_1E,(_ZN41_INTERNAL_cfe26d38_4_k_cu_6861150f_2651676thrust24THRUST_300001_SM_1000_NS12placeholders2_3E - _ZN41_INTERNAL_cfe26d38_4_k_cu_6861150f_2651676thrust24THRUST_300001_SM_1000_NS12placeholders2_1E)
_ZN41_INTERNAL_cfe26d38_4_k_cu_6861150f_2651676thrust24THRUST_300001_SM_1000_NS12placeholders2_1E:
	.zero		1
	.type		_ZN41_INTERNAL_cfe26d38_4_k_cu_6861150f_2651676thrust24THRUST_300001_SM_1000_NS12placeholders2_3E,@object
	.size		_ZN41_INTERNAL_cfe26d38_4_k_cu_6861150f_2651676thrust24THRUST_300001_SM_1000_NS12placeholders2_3E,(_ZN41_INTERNAL_cfe26d38_4_k_cu_6861150f_2651674cuda3std3__443_GLOBAL__N__cfe26d38_4_k_cu_6861150f_2651676ignoreE - _ZN41_INTERNAL_cfe26d38_4_k_cu_6861150f_2651676thrust24THRUST_300001_SM_1000_NS12placeholders2_3E)
_ZN41_INTERNAL_cfe26d38_4_k_cu_6861150f_2651676thrust24THRUST_300001_SM_1000_NS12placeholders2_3E:
	.zero		1
	.type		_ZN41_INTERNAL_cfe26d38_4_k_cu_6861150f_2651674cuda3std3__443_GLOBAL__N__cfe26d38_4_k_cu_6861150f_2651676ignoreE,@object
	.size		_ZN41_INTERNAL_cfe26d38_4_k_cu_6861150f_2651674cuda3std3__443_GLOBAL__N__cfe26d38_4_k_cu_6861150f_2651676ignoreE,(_ZN41_INTERNAL_cfe26d38_4_k_cu_6861150f_2651674cuda3std6ranges3__45__cpo5beginE - _ZN41_INTERNAL_cfe26d38_4_k_cu_6861150f_2651674cuda3std3__443_GLOBAL__N__cfe26d38_4_k_cu_6861150f_2651676ignoreE)
_ZN41_INTERNAL_cfe26d38_4_k_cu_6861150f_2651674cuda3std3__443_GLOBAL__N__cfe26d38_4_k_cu_6861150f_2651676ignoreE:
	.zero		1
	.type		_ZN41_INTERNAL_cfe26d38_4_k_cu_6861150f_2651674cuda3std6ranges3__45__cpo5beginE,@object
	.size		_ZN41_INTERNAL_cfe26d38_4_k_cu_6861150f_2651674cuda3std6ranges3__45__cpo5beginE,(_ZN41_INTERNAL_cfe26d38_4_k_cu_6861150f_2651674cuda3std3__45__cpo5crendE - _ZN41_INTERNAL_cfe26d38_4_k_cu_6861150f_2651674cuda3std6ranges3__45__cpo5beginE)
_ZN41_INTERNAL_cfe26d38_4_k_cu_6861150f_2651674cuda3std6ranges3__45__cpo5beginE:
	.zero		1
	.type		_ZN41_INTERNAL_cfe26d38_4_k_cu_6861150f_2651674cuda3std3__45__cpo5crendE,@object
	.size		_ZN41_INTERNAL_cfe26d38_4_k_cu_6861150f_2651674cuda3std3__45__cpo5crendE,(_ZN41_INTERNAL_cfe26d38_4_k_cu_6861150f_2651674cuda3std6ranges3__45__cpo4dataE - _ZN41_INTERNAL_cfe26d38_4_k_cu_6861150f_2651674cuda3std3__45__cpo5crendE)
_ZN41_INTERNAL_cfe26d38_4_k_cu_6861150f_2651674cuda3std3__45__cpo5crendE:
	.zero		1
	.type		_ZN41_INTERNAL_cfe26d38_4_k_cu_6861150f_2651674cuda3std6ranges3__45__cpo4dataE,@object
	.size		_ZN41_INTERNAL_cfe26d38_4_k_cu_6861150f_2651674cuda3std6ranges3__45__cpo4dataE,(_ZN41_INTERNAL_cfe26d38_4_k_cu_6861150f_2651676thrust24THRUST_300001_SM_1000_NS12placeholders2_7E - _ZN41_INTERNAL_cfe26d38_4_k_cu_6861150f_2651674cuda3std6ranges3__45__cpo4dataE)
_ZN41_INTERNAL_cfe26d38_4_k_cu_6861150f_2651674cuda3std6ranges3__45__cpo4dataE:
	.zero		1
	.type		_ZN41_INTERNAL_cfe26d38_4_k_cu_6861150f_2651676thrust24THRUST_300001_SM_1000_NS12placeholders2_7E,@object
	.size		_ZN41_INTERNAL_cfe26d38_4_k_cu_6861150f_2651676thrust24THRUST_300001_SM_1000_NS12placeholders2_7E,(_ZN41_INTERNAL_cfe26d38_4_k_cu_6861150f_2651674cuda3std3__45__cpo4cendE - _ZN41_INTERNAL_cfe26d38_4_k_cu_6861150f_2651676thrust24THRUST_300001_SM_1000_NS12placeholders2_7E)
_ZN41_INTERNAL_cfe26d38_4_k_cu_6861150f_2651676thrust24THRUST_300001_SM_1000_NS12placeholders2_7E:
	.zero		1
	.type		_ZN41_INTERNAL_cfe26d38_4_k_cu_6861150f_2651674cuda3std3__45__cpo4cendE,@object
	.size		_ZN41_INTERNAL_cfe26d38_4_k_cu_6861150f_2651674cuda3std3__45__cpo4cendE,(_ZN41_INTERNAL_cfe26d38_4_k_cu_6861150f_2651674cuda3std6ranges3__45__cpo7advanceE - _ZN41_INTERNAL_cfe26d38_4_k_cu_6861150f_2651674cuda3std3__45__cpo4cendE)
_ZN41_INTERNAL_cfe26d38_4_k_cu_6861150f_2651674cuda3std3__45__cpo4cendE:
	.zero		1
	.type		_ZN41_INTERNAL_cfe26d38_4_k_cu_6861150f_2651674cuda3std6ranges3__45__cpo7advanceE,@object
	.size		_ZN41_INTERNAL_cfe26d38_4_k_cu_6861150f_2651674cuda3std6ranges3__45__cpo7advanceE,(_ZN41_INTERNAL_cfe26d38_4_k_cu_6861150f_2651674cuda3std3__47nulloptE - _ZN41_INTERNAL_cfe26d38_4_k_cu_6861150f_2651674cuda3std6ranges3__45__cpo7advanceE)
_ZN41_INTERNAL_cfe26d38_4_k_cu_6861150f_2651674cuda3std6ranges3__45__cpo7advanceE:
	.zero		1
	.type		_ZN41_INTERNAL_cfe26d38_4_k_cu_6861150f_2651674cuda3std3__47nulloptE,@object
	.size		_ZN41_INTERNAL_cfe26d38_4_k_cu_6861150f_2651674cuda3std3__47nulloptE,(_ZN41_INTERNAL_cfe26d38_4_k_cu_6861150f_2651674cuda3std6ranges3__45__cpo8distanceE - _ZN41_INTERNAL_cfe26d38_4_k_cu_6861150f_2651674cuda3std3__47nulloptE)
_ZN41_INTERNAL_cfe26d38_4_k_cu_6861150f_2651674cuda3std3__47nulloptE:
	.zero		1
	.type		_ZN41_INTERNAL_cfe26d38_4_k_cu_6861150f_2651674cuda3std6ranges3__45__cpo8distanceE,@object
	.size		_ZN41_INTERNAL_cfe26d38_4_k_cu_6861150f_2651674cuda3std6ranges3__45__cpo8distanceE,(_ZN41_INTERNAL_cfe26d38_4_k_cu_6861150f_2651676thrust24THRUST_300001_SM_1000_NS12placeholders2_6E - _ZN41_INTERNAL_cfe26d38_4_k_cu_6861150f_2651674cuda3std6ranges3__45__cpo8distanceE)
_ZN41_INTERNAL_cfe26d38_4_k_cu_6861150f_2651674cuda3std6ranges3__45__cpo8distanceE:
	.zero		1
	.type		_ZN41_INTERNAL_cfe26d38_4_k_cu_6861150f_2651676thrust24THRUST_300001_SM_1000_NS12placeholders2_6E,@object
	.size		_ZN41_INTERNAL_cfe26d38_4_k_cu_6861150f_2651676thrust24THRUST_300001_SM_1000_NS12placeholders2_6E,(_ZN41_INTERNAL_cfe26d38_4_k_cu_6861150f_2651674cuda3std3__45__cpo6cbeginE - _ZN41_INTERNAL_cfe26d38_4_k_cu_6861150f_2651676thrust24THRUST_300001_SM_1000_NS12placeholders2_6E)
_ZN41_INTERNAL_cfe26d38_4_k_cu_6861150f_2651676thrust24THRUST_300001_SM_1000_NS12placeholders2_6E:
	.zero		1
	.type		_ZN41_INTERNAL_cfe26d38_4_k_cu_6861150f_2651674cuda3std3__45__cpo6cbeginE,@object
	.size		_ZN41_INTERNAL_cfe26d38_4_k_cu_6861150f_2651674cuda3std3__45__cpo6cbeginE,(_ZN41_INTERNAL_cfe26d38_4_k_cu_6861150f_2651674cuda3std6ranges3__45__cpo4cendE - _ZN41_INTERNAL_cfe26d38_4_k_cu_6861150f_2651674cuda3std3__45__cpo6cbeginE)
_ZN41_INTERNAL_cfe26d38_4_k_cu_6861150f_2651674cuda3std3__45__cpo6cbeginE:
	.zero		1
	.type		_ZN41_INTERNAL_cfe26d38_4_k_cu_6861150f_2651674cuda3std6ranges3__45__cpo4cendE,@object
	.size		_ZN41_INTERNAL_cfe26d38_4_k_cu_6861150f_2651674cuda3std6ranges3__45__cpo4cendE,(_ZN41_INTERNAL_cfe26d38_4_k_cu_6861150f_2651674cuda3std3__420unreachable_sentinelE - _ZN41_INTERNAL_cfe26d38_4_k_cu_6861150f_2651674cuda3std6ranges3__45__cpo4cendE)
_ZN41_INTERNAL_cfe26d38_4_k_cu_6861150f_2651674cuda3std6ranges3__45__cpo4cendE:
	.zero		1
	.type		_ZN41_INTERNAL_cfe26d38_4_k_cu_6861150f_2651674cuda3std3__420unreachable_sentinelE,@object
	.size		_ZN41_INTERNAL_cfe26d38_4_k_cu_6861150f_2651674cuda3std3__420unreachable_sentinelE,(_ZN41_INTERNAL_cfe26d38_4_k_cu_6861150f_2651674cuda3std6ranges3__45__cpo5ssizeE - _ZN41_INTERNAL_cfe26d38_4_k_cu_6861150f_2651674cuda3std3__420unreachable_sentinelE)
_ZN41_INTERNAL_cfe26d38_4_k_cu_6861150f_2651674cuda3std3__420unreachable_sentinelE:
	.zero		1
	.type		_ZN41_INTERNAL_cfe26d38_4_k_cu_6861150f_2651674cuda3std6ranges3__45__cpo5ssizeE,@object
	.size		_ZN41_INTERNAL_cfe26d38_4_k_cu_6861150f_2651674cuda3std6ranges3__45__cpo5ssizeE,(_ZN41_INTERNAL_cfe26d38_4_k_cu_6861150f_2651676thrust24THRUST_300001_SM_1000_NS12placeholders3_10E - _ZN41_INTERNAL_cfe26d38_4_k_cu_6861150f_2651674cuda3std6ranges3__45__cpo5ssizeE)
_ZN41_INTERNAL_cfe26d38_4_k_cu_6861150f_2651674cuda3std6ranges3__45__cpo5ssizeE:
	.zero		1
	.type		_ZN41_INTERNAL_cfe26d38_4_k_cu_6861150f_2651676thrust24THRUST_300001_SM_1000_NS12placeholders3_10E,@object
	.size		_ZN41_INTERNAL_cfe26d38_4_k_cu_6861150f_2651676thrust24THRUST_300001_SM_1000_NS12placeholders3_10E,(_ZN41_INTERNAL_cfe26d38_4_k_cu_6861150f_2651674cuda3std3__45__cpo7crbeginE - _ZN41_INTERNAL_cfe26d38_4_k_cu_6861150f_2651676thrust24THRUST_300001_SM_1000_NS12placeholders3_10E)
_ZN41_INTERNAL_cfe26d38_4_k_cu_6861150f_2651676thrust24THRUST_300001_SM_1000_NS12placeholders3_10E:
	.zero		1
	.type		_ZN41_INTERNAL_cfe26d38_4_k_cu_6861150f_2651674cuda3std3__45__cpo7crbeginE,@object
	.size		_ZN41_INTERNAL_cfe26d38_4_k_cu_6861150f_2651674cuda3std3__45__cpo7crbeginE,(_ZN41_INTERNAL_cfe26d38_4_k_cu_6861150f_2651674cuda3std6ranges3__45__cpo4prevE - _ZN41_INTERNAL_cfe26d38_4_k_cu_6861150f_2651674cuda3std3__45__cpo7crbeginE)
_ZN41_INTERNAL_cfe26d38_4_k_cu_6861150f_2651674cuda3std3__45__cpo7crbeginE:
	.zero		1
	.type		_ZN41_INTERNAL_cfe26d38_4_k_cu_6861150f_2651674cuda3std6ranges3__45__cpo4prevE,@object
	.size		_ZN41_INTERNAL_cfe26d38_4_k_cu_6861150f_2651674cuda3std6ranges3__45__cpo4prevE,(_ZN41_INTERNAL_cfe26d38_4_k_cu_6861150f_2651674cuda3std6ranges3__45__cpo9iter_moveE - _ZN41_INTERNAL_cfe26d38_4_k_cu_6861150f_2651674cuda3std6ranges3__45__cpo4prevE)
_ZN41_INTERNAL_cfe26d38_4_k_cu_6861150f_2651674cuda3std6ranges3__45__cpo4prevE:
	.zero		1
	.type		_ZN41_INTERNAL_cfe26d38_4_k_cu_6861150f_2651674cuda3std6ranges3__45__cpo9iter_moveE,@object
	.size		_ZN41_INTERNAL_cfe26d38_4_k_cu_6861150f_2651674cuda3std6ranges3__45__cpo9iter_moveE,(_ZN41_INTERNAL_cfe26d38_4_k_cu_6861150f_2651676thrust24THRUST_300001_SM_1000_NS12placeholders2_2E - _ZN41_INTERNAL_cfe26d38_4_k_cu_6861150f_2651674cuda3std6ranges3__45__cpo9iter_moveE)
_ZN41_INTERNAL_cfe26d38_4_k_cu_6861150f_2651674cuda3std6ranges3__45__cpo9iter_moveE:
	.zero		1
	.type		_ZN41_INTERNAL_cfe26d38_4_k_cu_6861150f_2651676thrust24THRUST_300001_SM_1000_NS12placeholders2_2E,@object
	.size		_ZN41_INTERNAL_cfe26d38_4_k_cu_6861150f_2651676thrust24THRUST_300001_SM_1000_NS12placeholders2_2E,(_ZN41_INTERNAL_cfe26d38_4_k_cu_6861150f_2651676thrust24THRUST_300001_SM_1000_NS12placeholders2_4E - _ZN41_INTERNAL_cfe26d38_4_k_cu_6861150f_2651676thrust24THRUST_300001_SM_1000_NS12placeholders2_2E)
_ZN41_INTERNAL_cfe26d38_4_k_cu_6861150f_2651676thrust24THRUST_300001_SM_1000_NS12placeholders2_2E:
	.zero		1
	.type		_ZN41_INTERNAL_cfe26d38_4_k_cu_6861150f_2651676thrust24THRUST_300001_SM_1000_NS12placeholders2_4E,@object
	.size		_ZN41_INTERNAL_cfe26d38_4_k_cu_6861150f_2651676thrust24THRUST_300001_SM_1000_NS12placeholders2_4E,(_ZN41_INTERNAL_cfe26d38_4_k_cu_6861150f_2651674cuda3std3__45__cpo5beginE - _ZN41_INTERNAL_cfe26d38_4_k_cu_6861150f_2651676thrust24THRUST_300001_SM_1000_NS12placeholders2_4E)
_ZN41_INTERNAL_cfe26d38_4_k_cu_6861150f_2651676thrust24THRUST_300001_SM_1000_NS12placeholders2_4E:
	.zero		1
	.type		_ZN41_INTERNAL_cfe26d38_4_k_cu_6861150f_2651674cuda3std3__45__cpo5beginE,@object
	.size		_ZN41_INTERNAL_cfe26d38_4_k_cu_6861150f_2651674cuda3std3__45__cpo5beginE,(_ZN41_INTERNAL_cfe26d38_4_k_cu_6861150f_2651674cuda3std6ranges3__45__cpo3endE - _ZN41_INTERNAL_cfe26d38_4_k_cu_6861150f_2651674cuda3std3__45__cpo5beginE)
_ZN41_INTERNAL_cfe26d38_4_k_cu_6861150f_2651674cuda3std3__45__cpo5beginE:
	.zero		1
	.type		_ZN41_INTERNAL_cfe26d38_4_k_cu_6861150f_2651674cuda3std6ranges3__45__cpo3endE,@object
	.size		_ZN41_INTERNAL_cfe26d38_4_k_cu_6861150f_2651674cuda3std6ranges3__45__cpo3endE,(_ZN41_INTERNAL_cfe26d38_4_k_cu_6861150f_2651674cuda3std3__419piecewise_constructE - _ZN41_INTERNAL_cfe26d38_4_k_cu_6861150f_2651674cuda3std6ranges3__45__cpo3endE)
_ZN41_INTERNAL_cfe26d38_4_k_cu_6861150f_2651674cuda3std6ranges3__45__cpo3endE:
	.zero		1
	.type		_ZN41_INTERNAL_cfe26d38_4_k_cu_6861150f_2651674cuda3std3__419piecewise_constructE,@object
	.size		_ZN41_INTERNAL_cfe26d38_4_k_cu_6861150f_2651674cuda3std3__419piecewise_constructE,(_ZN41_INTERNAL_cfe26d38_4_k_cu_6861150f_2651674cuda3std6ranges3__45__cpo5cdataE - _ZN41_INTERNAL_cfe26d38_4_k_cu_6861150f_2651674cuda3std3__419piecewise_constructE)
_ZN41_INTERNAL_cfe26d38_4_k_cu_6861150f_2651674cuda3std3__419piecewise_constructE:
	.zero		1
	.type		_ZN41_INTERNAL_cfe26d38_4_k_cu_6861150f_2651674cuda3std6ranges3__45__cpo5cdataE,@object
	.size		_ZN41_INTERNAL_cfe26d38_4_k_cu_6861150f_2651674cuda3std6ranges3__45__cpo5cdataE,(_ZN41_INTERNAL_cfe26d38_4_k_cu_6861150f_2651676thrust24THRUST_300001_SM_1000_NS12placeholders2_8E - _ZN41_INTERNAL_cfe26d38_4_k_cu_6861150f_2651674cuda3std6ranges3__45__cpo5cdataE)
_ZN41_INTERNAL_cfe26d38_4_k_cu_6861150f_2651674cuda3std6ranges3__45__cpo5cdataE:
	.zero		1
	.type		_ZN41_INTERNAL_cfe26d38_4_k_cu_6861150f_2651676thrust24THRUST_300001_SM_1000_NS12placeholders2_8E,@object
	.size		_ZN41_INTERNAL_cfe26d38_4_k_cu_6861150f_2651676thrust24THRUST_300001_SM_1000_NS12placeholders2_8E,(_ZN41_INTERNAL_cfe26d38_4_k_cu_6861150f_2651674cuda3std3__45__cpo6rbeginE - _ZN41_INTERNAL_cfe26d38_4_k_cu_6861150f_2651676thrust24THRUST_300001_SM_1000_NS12placeholders2_8E)
_ZN41_INTERNAL_cfe26d38_4_k_cu_6861150f_2651676thrust24THRUST_300001_SM_1000_NS12placeholders2_8E:
	.zero		1
	.type		_ZN41_INTERNAL_cfe26d38_4_k_cu_6861150f_2651674cuda3std3__45__cpo6rbeginE,@object
	.size		_ZN41_INTERNAL_cfe26d38_4_k_cu_6861150f_2651674cuda3std3__45__cpo6rbeginE,(_ZN41_INTERNAL_cfe26d38_4_k_cu_6861150f_2651674cuda3std6ranges3__45__cpo9iter_swapE - _ZN41_INTERNAL_cfe26d38_4_k_cu_6861150f_2651674cuda3std3__45__cpo6rbeginE)
_ZN41_INTERNAL_cfe26d38_4_k_cu_6861150f_2651674cuda3std3__45__cpo6rbeginE:
	.zero		1
	.type		_ZN41_INTERNAL_cfe26d38_4_k_cu_6861150f_2651674cuda3std6ranges3__45__cpo9iter_swapE,@object
	.size		_ZN41_INTERNAL_cfe26d38_4_k_cu_6861150f_2651674cuda3std6ranges3__45__cpo9iter_swapE,(_ZN41_INTERNAL_cfe26d38_4_k_cu_6861150f_2651674cuda3std3__48unexpectE - _ZN41_INTERNAL_cfe26d38_4_k_cu_6861150f_2651674cuda3std6ranges3__45__cpo9iter_swapE)
_ZN41_INTERNAL_cfe26d38_4_k_cu_6861150f_2651674cuda3std6ranges3__45__cpo9iter_swapE:
	.zero		1
	.type		_ZN41_INTERNAL_cfe26d38_4_k_cu_6861150f_2651674cuda3std3__48unexpectE,@object
	.size		_ZN41_INTERNAL_cfe26d38_4_k_cu_6861150f_2651674cuda3std3__48unexpectE,(_ZN41_INTERNAL_cfe26d38_4_k_cu_6861150f_2651676thrust24THRUST_300001_SM_1000_NS6system6detail10sequential3seqE - _ZN41_INTERNAL_cfe26d38_4_k_cu_6861150f_2651674cuda3std3__48unexpectE)
_ZN41_INTERNAL_cfe26d38_4_k_cu_6861150f_2651674cuda3std3__48unexpectE:
	.zero		1
	.type		_ZN41_INTERNAL_cfe26d38_4_k_cu_6861150f_2651676thrust24THRUST_300001_SM_1000_NS6system6detail10sequential3seqE,@object
	.size		_ZN41_INTERNAL_cfe26d38_4_k_cu_6861150f_2651676thrust24THRUST_300001_SM_1000_NS6system6detail10sequential3seqE,(.L_29 - _ZN41_INTERNAL_cfe26d38_4_k_cu_6861150f_2651676thrust24THRUST_300001_SM_1000_NS6system6detail10sequential3seqE)
_ZN41_INTERNAL_cfe26d38_4_k_cu_6861150f_2651676thrust24THRUST_300001_SM_1000_NS6system6detail10sequential3seqE:
	.zero		1
.L_29:


//--------------------- .nv.constant0._ZN3cub18CUB_300001_SM_10006detail11EmptyKernelIvEEvv --------------------------
	.section	.nv.constant0._ZN3cub18CUB_300001_SM_10006detail11EmptyKernelIvEEvv,"a",@progbits
	.sectionflags	@""
	.align	4
.nv.constant0._ZN3cub18CUB_300001_SM_10006detail11EmptyKernelIvEEvv:
	.zero		896


//--------------------- SYMBOLS --------------------------

	.type		.nv.reservedSmem.offset0,@object
	.size		.nv.reservedSmem.offset0,0x4
